//
// Generated by NVIDIA NVVM Compiler
//
// Compiler Build ID: CL-36424714
// Cuda compilation tools, release 13.0, V13.0.88
// Based on NVVM 20.0.0
//

.version 9.0
.target sm_100
.address_size 64

	// .globl	my_kernel_kernel0
// _ZZ17my_kernel_kernel0E18PaddedInput_shared has been demoted
// _ZZ17my_kernel_kernel0E18placeholder_shared has been demoted

.visible .entry my_kernel_kernel0(
	.param .u64 .ptr .align 1 my_kernel_kernel0_param_0,
	.param .u64 .ptr .align 1 my_kernel_kernel0_param_1,
	.param .u64 .ptr .align 1 my_kernel_kernel0_param_2,
	.param .u64 .ptr .align 1 my_kernel_kernel0_param_3,
	.param .u64 .ptr .align 1 my_kernel_kernel0_param_4
)
{
	.reg .pred 	%p<15>;
	.reg .b16 	%rs<16>;
	.reg .b32 	%r<95>;
	.reg .b32 	%f<286>;
	.reg .b64 	%rd<34>;
	// demoted variable
	.shared .align 4 .b8 _ZZ17my_kernel_kernel0E18PaddedInput_shared[40320];
	// demoted variable
	.shared .align 4 .b8 _ZZ17my_kernel_kernel0E18placeholder_shared[128];
	ld.param.u64 	%rd7, [my_kernel_kernel0_param_0];
	ld.param.u64 	%rd8, [my_kernel_kernel0_param_1];
	ld.param.u64 	%rd5, [my_kernel_kernel0_param_3];
	cvta.to.global.u64 	%rd1, %rd7;
	cvta.to.global.u64 	%rd2, %rd8;
	mov.u32 	%r1, %tid.x;
	shl.b32 	%r2, %r1, 4;
	mov.u32 	%r3, %ctaid.x;
	shl.b32 	%r21, %r3, 9;
	and.b32  	%r22, %r21, 2146959360;
	shr.u32 	%r23, %r3, 7;
	and.b32  	%r4, %r23, 7;
	shl.b32 	%r24, %r3, 5;
	and.b32  	%r25, %r24, 28672;
	shl.b32 	%r26, %r3, 2;
	and.b32  	%r5, %r26, 256;
	or.b32  	%r27, %r25, %r22;
	or.b32  	%r6, %r27, %r5;
	shl.b32 	%r28, %r1, 6;
	and.b32  	%r29, %r28, 65408;
	shl.b32 	%r30, %r3, 1;
	and.b32  	%r31, %r30, 126;
	and.b32  	%r7, %r1, 1;
	or.b32  	%r32, %r29, %r7;
	or.b32  	%r8, %r32, %r31;
	shr.u32 	%r33, %r1, 2;
	shl.b32 	%r34, %r1, 30;
	shr.s32 	%r35, %r34, 31;
	and.b32  	%r36, %r35, 192;
	shl.b32 	%r37, %r1, 5;
	and.b32  	%r38, %r37, 32;
	mad.lo.s32 	%r39, %r33, 5040, %r38;
	add.s32 	%r9, %r39, %r36;
	mov.b32 	%r92, 0;
	mov.f32 	%f222, 0f00000000;
	mov.f32 	%f223, %f222;
	mov.f32 	%f224, %f222;
	mov.f32 	%f225, %f222;
	mov.f32 	%f226, %f222;
	mov.f32 	%f227, %f222;
	mov.f32 	%f228, %f222;
	mov.f32 	%f229, %f222;
	mov.f32 	%f230, %f222;
	mov.f32 	%f231, %f222;
	mov.f32 	%f232, %f222;
	mov.f32 	%f233, %f222;
	mov.f32 	%f234, %f222;
	mov.f32 	%f235, %f222;
	mov.f32 	%f236, %f222;
	mov.f32 	%f237, %f222;
	mov.f32 	%f238, %f222;
	mov.f32 	%f239, %f222;
	mov.f32 	%f240, %f222;
	mov.f32 	%f241, %f222;
	mov.f32 	%f242, %f222;
	mov.f32 	%f243, %f222;
	mov.f32 	%f244, %f222;
	mov.f32 	%f245, %f222;
	mov.f32 	%f246, %f222;
	mov.f32 	%f247, %f222;
	mov.f32 	%f248, %f222;
	mov.f32 	%f249, %f222;
	mov.f32 	%f250, %f222;
	mov.f32 	%f251, %f222;
	mov.f32 	%f252, %f222;
	mov.f32 	%f253, %f222;
$L__BB0_1:
	bar.sync 	0;
	shl.b32 	%r41, %r92, 4;
	add.s32 	%r11, %r6, %r41;
	mov.b32 	%r93, 0;
	cvt.u64.u32 	%rd15, %r11;
$L__BB0_2:
	shl.b32 	%r42, %r93, 3;
	add.s32 	%r13, %r42, %r1;
	setp.gt.u32 	%p1, %r13, 629;
	@%p1 bra 	$L__BB0_12;
	shl.b32 	%r43, %r93, 7;
	add.s32 	%r14, %r43, %r2;
	setp.gt.u32 	%p2, %r14, 10079;
	@%p2 bra 	$L__BB0_12;
	setp.gt.u32 	%p3, %r13, 314;
	selp.b32 	%r44, 4194304, 0, %p3;
	add.s32 	%r45, %r13, -315;
	setp.lt.u32 	%p4, %r13, 315;
	selp.b32 	%r46, %r13, %r45, %p4;
	mul.hi.u32 	%r47, %r46, -2045222521;
	sub.s32 	%r48, %r46, %r47;
	shr.u32 	%r49, %r48, 1;
	add.s32 	%r50, %r49, %r47;
	shl.b32 	%r51, %r50, 11;
	and.b32  	%r52, %r51, -32768;
	cvt.u16.u32 	%rs1, %r13;
	mul.hi.u16 	%rs2, %rs1, -31207;
	sub.s16 	%rs3, %rs1, %rs2;
	shr.u16 	%rs4, %rs3, 1;
	add.s16 	%rs5, %rs4, %rs2;
	shr.u16 	%rs6, %rs5, 4;
	mul.lo.s16 	%rs7, %rs6, 21;
	sub.s16 	%rs8, %rs1, %rs7;
	mul.lo.s16 	%rs9, %rs8, 86;
	shr.u16 	%rs10, %rs9, 8;
	mul.wide.u16 	%r53, %rs10, 512;
	mul.hi.u16 	%rs11, %rs1, -21845;
	shr.u16 	%rs12, %rs11, 1;
	mul.lo.s16 	%rs13, %rs12, 3;
	sub.s16 	%rs14, %rs1, %rs13;
	shl.b16 	%rs15, %rs14, 6;
	cvt.u32.u16 	%r54, %rs15;
	add.s32 	%r55, %r11, %r44;
	add.s32 	%r56, %r55, %r52;
	add.s32 	%r57, %r56, %r54;
	add.s32 	%r58, %r57, %r53;
	mul.wide.u32 	%rd9, %r58, 4;
	add.s64 	%rd10, %rd1, %rd9;
	ld.global.nc.f32 	%f98, [%rd10];
	shl.b32 	%r59, %r14, 2;
	mov.u32 	%r60, _ZZ17my_kernel_kernel0E18PaddedInput_shared;
	add.s32 	%r15, %r60, %r59;
	st.shared.f32 	[%r15], %f98;
	cvt.u64.u32 	%rd11, %r53;
	cvt.u64.u16 	%rd12, %rs15;
	cvt.u64.u32 	%rd13, %r52;
	selp.b64 	%rd14, 4194304, 0, %p3;
	add.s64 	%rd16, %rd15, %rd14;
	add.s64 	%rd17, %rd16, %rd13;
	add.s64 	%rd18, %rd17, %rd12;
	add.s64 	%rd19, %rd18, %rd11;
	shl.b64 	%rd20, %rd19, 2;
	add.s64 	%rd3, %rd1, %rd20;
	ld.global.nc.f32 	%f99, [%rd3+4];
	st.shared.f32 	[%r15+4], %f99;
	setp.gt.u32 	%p5, %r14, 10077;
	@%p5 bra 	$L__BB0_12;
	ld.global.nc.f32 	%f100, [%rd3+8];
	st.shared.f32 	[%r15+8], %f100;
	ld.global.nc.f32 	%f101, [%rd3+12];
	st.shared.f32 	[%r15+12], %f101;
	setp.gt.u32 	%p6, %r14, 10075;
	@%p6 bra 	$L__BB0_12;
	ld.global.nc.f32 	%f102, [%rd3+16];
	st.shared.f32 	[%r15+16], %f102;
	ld.global.nc.f32 	%f103, [%rd3+20];
	st.shared.f32 	[%r15+20], %f103;
	setp.gt.u32 	%p7, %r14, 10073;
	@%p7 bra 	$L__BB0_12;
	ld.global.nc.f32 	%f104, [%rd3+24];
	st.shared.f32 	[%r15+24], %f104;
	ld.global.nc.f32 	%f105, [%rd3+28];
	st.shared.f32 	[%r15+28], %f105;
	setp.gt.u32 	%p8, %r14, 10071;
	@%p8 bra 	$L__BB0_12;
	ld.global.nc.f32 	%f106, [%rd3+32];
	st.shared.f32 	[%r15+32], %f106;
	ld.global.nc.f32 	%f107, [%rd3+36];
	st.shared.f32 	[%r15+36], %f107;
	setp.gt.u32 	%p9, %r14, 10069;
	@%p9 bra 	$L__BB0_12;
	ld.global.nc.f32 	%f108, [%rd3+40];
	st.shared.f32 	[%r15+40], %f108;
	ld.global.nc.f32 	%f109, [%rd3+44];
	st.shared.f32 	[%r15+44], %f109;
	setp.gt.u32 	%p10, %r14, 10067;
	@%p10 bra 	$L__BB0_12;
	ld.global.nc.f32 	%f110, [%rd3+48];
	st.shared.f32 	[%r15+48], %f110;
	ld.global.nc.f32 	%f111, [%rd3+52];
	st.shared.f32 	[%r15+52], %f111;
	setp.gt.u32 	%p11, %r14, 10065;
	@%p11 bra 	$L__BB0_12;
	ld.global.nc.f32 	%f112, [%rd3+56];
	st.shared.f32 	[%r15+56], %f112;
	ld.global.nc.f32 	%f113, [%rd3+60];
	st.shared.f32 	[%r15+60], %f113;
$L__BB0_12:
	add.s32 	%r93, %r93, 1;
	setp.ne.s32 	%p12, %r93, 79;
	@%p12 bra 	$L__BB0_2;
	shl.b32 	%r62, %r92, 11;
	add.s32 	%r63, %r8, %r62;
	mul.wide.u32 	%rd21, %r63, 4;
	add.s64 	%rd22, %rd2, %rd21;
	ld.global.nc.f32 	%f114, [%rd22];
	shl.b32 	%r64, %r1, 2;
	mov.u32 	%r65, _ZZ17my_kernel_kernel0E18placeholder_shared;
	add.s32 	%r66, %r65, %r64;
	st.shared.f32 	[%r66], %f114;
	ld.global.nc.f32 	%f115, [%rd22+2048];
	st.shared.f32 	[%r66+32], %f115;
	ld.global.nc.f32 	%f116, [%rd22+4096];
	st.shared.f32 	[%r66+64], %f116;
	ld.global.nc.f32 	%f117, [%rd22+6144];
	st.shared.f32 	[%r66+96], %f117;
	bar.sync 	0;
	mov.b32 	%r94, 0;
$L__BB0_14:
	shl.b32 	%r67, %r94, 1;
	add.s32 	%r68, %r9, %r67;
	shl.b32 	%r69, %r68, 2;
	mov.u32 	%r70, _ZZ17my_kernel_kernel0E18PaddedInput_shared;
	add.s32 	%r71, %r70, %r69;
	ld.shared.f32 	%f118, [%r71];
	shl.b32 	%r72, %r94, 4;
	mov.u32 	%r73, _ZZ17my_kernel_kernel0E18placeholder_shared;
	add.s32 	%r74, %r73, %r72;
	ld.shared.f32 	%f119, [%r74];
	fma.rn.f32 	%f120, %f118, %f119, %f253;
	ld.shared.f32 	%f121, [%r74+4];
	fma.rn.f32 	%f122, %f118, %f121, %f252;
	ld.shared.f32 	%f123, [%r71+2688];
	fma.rn.f32 	%f124, %f123, %f119, %f251;
	fma.rn.f32 	%f125, %f123, %f121, %f250;
	ld.shared.f32 	%f126, [%r71+5376];
	fma.rn.f32 	%f127, %f126, %f119, %f249;
	fma.rn.f32 	%f128, %f126, %f121, %f248;
	ld.shared.f32 	%f129, [%r71+8064];
	fma.rn.f32 	%f130, %f129, %f119, %f247;
	fma.rn.f32 	%f131, %f129, %f121, %f246;
	ld.shared.f32 	%f132, [%r71+10752];
	fma.rn.f32 	%f133, %f132, %f119, %f245;
	fma.rn.f32 	%f134, %f132, %f121, %f244;
	ld.shared.f32 	%f135, [%r71+13440];
	fma.rn.f32 	%f136, %f135, %f119, %f243;
	fma.rn.f32 	%f137, %f135, %f121, %f242;
	ld.shared.f32 	%f138, [%r71+16128];
	fma.rn.f32 	%f139, %f138, %f119, %f241;
	fma.rn.f32 	%f140, %f138, %f121, %f240;
	ld.shared.f32 	%f141, [%r71+18816];
	fma.rn.f32 	%f142, %f141, %f119, %f239;
	fma.rn.f32 	%f143, %f141, %f121, %f238;
	ld.shared.f32 	%f144, [%r71+4];
	ld.shared.f32 	%f145, [%r74+8];
	fma.rn.f32 	%f253, %f144, %f145, %f120;
	ld.shared.f32 	%f146, [%r74+12];
	fma.rn.f32 	%f252, %f144, %f146, %f122;
	ld.shared.f32 	%f147, [%r71+2692];
	fma.rn.f32 	%f251, %f147, %f145, %f124;
	fma.rn.f32 	%f250, %f147, %f146, %f125;
	ld.shared.f32 	%f148, [%r71+5380];
	fma.rn.f32 	%f249, %f148, %f145, %f127;
	fma.rn.f32 	%f248, %f148, %f146, %f128;
	ld.shared.f32 	%f149, [%r71+8068];
	fma.rn.f32 	%f247, %f149, %f145, %f130;
	fma.rn.f32 	%f246, %f149, %f146, %f131;
	ld.shared.f32 	%f150, [%r71+10756];
	fma.rn.f32 	%f245, %f150, %f145, %f133;
	fma.rn.f32 	%f244, %f150, %f146, %f134;
	ld.shared.f32 	%f151, [%r71+13444];
	fma.rn.f32 	%f243, %f151, %f145, %f136;
	fma.rn.f32 	%f242, %f151, %f146, %f137;
	ld.shared.f32 	%f152, [%r71+16132];
	fma.rn.f32 	%f241, %f152, %f145, %f139;
	fma.rn.f32 	%f240, %f152, %f146, %f140;
	ld.shared.f32 	%f153, [%r71+18820];
	fma.rn.f32 	%f239, %f153, %f145, %f142;
	fma.rn.f32 	%f238, %f153, %f146, %f143;
	ld.shared.f32 	%f154, [%r71+384];
	fma.rn.f32 	%f155, %f154, %f119, %f237;
	fma.rn.f32 	%f156, %f154, %f121, %f236;
	ld.shared.f32 	%f157, [%r71+3072];
	fma.rn.f32 	%f158, %f157, %f119, %f235;
	fma.rn.f32 	%f159, %f157, %f121, %f234;
	ld.shared.f32 	%f160, [%r71+5760];
	fma.rn.f32 	%f161, %f160, %f119, %f233;
	fma.rn.f32 	%f162, %f160, %f121, %f232;
	ld.shared.f32 	%f163, [%r71+8448];
	fma.rn.f32 	%f164, %f163, %f119, %f231;
	fma.rn.f32 	%f165, %f163, %f121, %f230;
	ld.shared.f32 	%f166, [%r71+11136];
	fma.rn.f32 	%f167, %f166, %f119, %f229;
	fma.rn.f32 	%f168, %f166, %f121, %f228;
	ld.shared.f32 	%f169, [%r71+13824];
	fma.rn.f32 	%f170, %f169, %f119, %f227;
	fma.rn.f32 	%f171, %f169, %f121, %f226;
	ld.shared.f32 	%f172, [%r71+16512];
	fma.rn.f32 	%f173, %f172, %f119, %f225;
	fma.rn.f32 	%f174, %f172, %f121, %f224;
	ld.shared.f32 	%f175, [%r71+19200];
	fma.rn.f32 	%f176, %f175, %f119, %f223;
	fma.rn.f32 	%f177, %f175, %f121, %f222;
	ld.shared.f32 	%f178, [%r71+388];
	fma.rn.f32 	%f237, %f178, %f145, %f155;
	fma.rn.f32 	%f236, %f178, %f146, %f156;
	ld.shared.f32 	%f179, [%r71+3076];
	fma.rn.f32 	%f235, %f179, %f145, %f158;
	fma.rn.f32 	%f234, %f179, %f146, %f159;
	ld.shared.f32 	%f180, [%r71+5764];
	fma.rn.f32 	%f233, %f180, %f145, %f161;
	fma.rn.f32 	%f232, %f180, %f146, %f162;
	ld.shared.f32 	%f181, [%r71+8452];
	fma.rn.f32 	%f231, %f181, %f145, %f164;
	fma.rn.f32 	%f230, %f181, %f146, %f165;
	ld.shared.f32 	%f182, [%r71+11140];
	fma.rn.f32 	%f229, %f182, %f145, %f167;
	fma.rn.f32 	%f228, %f182, %f146, %f168;
	ld.shared.f32 	%f183, [%r71+13828];
	fma.rn.f32 	%f227, %f183, %f145, %f170;
	fma.rn.f32 	%f226, %f183, %f146, %f171;
	ld.shared.f32 	%f184, [%r71+16516];
	fma.rn.f32 	%f225, %f184, %f145, %f173;
	fma.rn.f32 	%f224, %f184, %f146, %f174;
	ld.shared.f32 	%f185, [%r71+19204];
	fma.rn.f32 	%f223, %f185, %f145, %f176;
	fma.rn.f32 	%f222, %f185, %f146, %f177;
	add.s32 	%r94, %r94, 1;
	setp.ne.s32 	%p13, %r94, 8;
	@%p13 bra 	$L__BB0_14;
	add.s32 	%r92, %r92, 1;
	setp.ne.s32 	%p14, %r92, 4;
	@%p14 bra 	$L__BB0_1;
	ld.param.u64 	%rd33, [my_kernel_kernel0_param_4];
	ld.param.u64 	%rd32, [my_kernel_kernel0_param_2];
	cvta.to.global.u64 	%rd23, %rd5;
	cvta.to.global.u64 	%rd24, %rd33;
	cvta.to.global.u64 	%rd25, %rd32;
	shl.b32 	%r75, %r3, 1;
	and.b32  	%r76, %r75, 126;
	shl.b32 	%r77, %r3, 3;
	cvt.u64.u32 	%rd26, %r77;
	and.b64  	%rd27, %rd26, 504;
	add.s64 	%rd28, %rd23, %rd27;
	ld.global.nc.f32 	%f186, [%rd28];
	add.s64 	%rd29, %rd24, %rd27;
	ld.global.nc.f32 	%f187, [%rd29];
	shl.b32 	%r78, %r1, 18;
	and.b32  	%r79, %r78, 267386880;
	shl.b32 	%r80, %r3, 7;
	and.b32  	%r81, %r80, 2147352576;
	add.s32 	%r82, %r79, %r81;
	shl.b32 	%r83, %r4, 11;
	shl.b32 	%r84, %r1, 9;
	and.b32  	%r85, %r84, 1024;
	shl.b32 	%r86, %r7, 7;
	or.b32  	%r87, %r82, %r86;
	or.b32  	%r88, %r87, %r76;
	or.b32  	%r89, %r88, %r83;
	or.b32  	%r90, %r89, %r85;
	add.s32 	%r91, %r90, %r5;
	ld.global.nc.f32 	%f188, [%rd28+4];
	ld.global.nc.f32 	%f189, [%rd29+4];
	fma.rn.f32 	%f190, %f253, %f186, %f187;
	mul.wide.u32 	%rd30, %r91, 4;
	add.s64 	%rd31, %rd25, %rd30;
	st.global.f32 	[%rd31], %f190;
	fma.rn.f32 	%f191, %f252, %f188, %f189;
	st.global.f32 	[%rd31+4], %f191;
	fma.rn.f32 	%f192, %f237, %f186, %f187;
	st.global.f32 	[%rd31+2048], %f192;
	fma.rn.f32 	%f193, %f236, %f188, %f189;
	st.global.f32 	[%rd31+2052], %f193;
	fma.rn.f32 	%f194, %f251, %f186, %f187;
	st.global.f32 	[%rd31+65536], %f194;
	fma.rn.f32 	%f195, %f250, %f188, %f189;
	st.global.f32 	[%rd31+65540], %f195;
	fma.rn.f32 	%f196, %f235, %f186, %f187;
	st.global.f32 	[%rd31+67584], %f196;
	fma.rn.f32 	%f197, %f234, %f188, %f189;
	st.global.f32 	[%rd31+67588], %f197;
	fma.rn.f32 	%f198, %f249, %f186, %f187;
	st.global.f32 	[%rd31+131072], %f198;
	fma.rn.f32 	%f199, %f248, %f188, %f189;
	st.global.f32 	[%rd31+131076], %f199;
	fma.rn.f32 	%f200, %f233, %f186, %f187;
	st.global.f32 	[%rd31+133120], %f200;
	fma.rn.f32 	%f201, %f232, %f188, %f189;
	st.global.f32 	[%rd31+133124], %f201;
	fma.rn.f32 	%f202, %f247, %f186, %f187;
	st.global.f32 	[%rd31+196608], %f202;
	fma.rn.f32 	%f203, %f246, %f188, %f189;
	st.global.f32 	[%rd31+196612], %f203;
	fma.rn.f32 	%f204, %f231, %f186, %f187;
	st.global.f32 	[%rd31+198656], %f204;
	fma.rn.f32 	%f205, %f230, %f188, %f189;
	st.global.f32 	[%rd31+198660], %f205;
	fma.rn.f32 	%f206, %f245, %f186, %f187;
	st.global.f32 	[%rd31+262144], %f206;
	fma.rn.f32 	%f207, %f244, %f188, %f189;
	st.global.f32 	[%rd31+262148], %f207;
	fma.rn.f32 	%f208, %f229, %f186, %f187;
	st.global.f32 	[%rd31+264192], %f208;
	fma.rn.f32 	%f209, %f228, %f188, %f189;
	st.global.f32 	[%rd31+264196], %f209;
	fma.rn.f32 	%f210, %f243, %f186, %f187;
	st.global.f32 	[%rd31+327680], %f210;
	fma.rn.f32 	%f211, %f242, %f188, %f189;
	st.global.f32 	[%rd31+327684], %f211;
	fma.rn.f32 	%f212, %f227, %f186, %f187;
	st.global.f32 	[%rd31+329728], %f212;
	fma.rn.f32 	%f213, %f226, %f188, %f189;
	st.global.f32 	[%rd31+329732], %f213;
	fma.rn.f32 	%f214, %f241, %f186, %f187;
	st.global.f32 	[%rd31+393216], %f214;
	fma.rn.f32 	%f215, %f240, %f188, %f189;
	st.global.f32 	[%rd31+393220], %f215;
	fma.rn.f32 	%f216, %f225, %f186, %f187;
	st.global.f32 	[%rd31+395264], %f216;
	fma.rn.f32 	%f217, %f224, %f188, %f189;
	st.global.f32 	[%rd31+395268], %f217;
	fma.rn.f32 	%f218, %f239, %f186, %f187;
	st.global.f32 	[%rd31+458752], %f218;
	fma.rn.f32 	%f219, %f238, %f188, %f189;
	st.global.f32 	[%rd31+458756], %f219;
	fma.rn.f32 	%f220, %f223, %f186, %f187;
	st.global.f32 	[%rd31+460800], %f220;
	fma.rn.f32 	%f221, %f222, %f188, %f189;
	st.global.f32 	[%rd31+460804], %f221;
	ret;

}


// ===== COMPILED SASS (sm_100) =====

	.target	sm_100

	.elftype	@"ET_EXEC"


//--------------------- .note.nv.tkinfo           --------------------------
	.section	.note.nv.tkinfo,"",@"SHT_NOTE"
	.sectionflags	@"SHF_NOTE_NV_TKINFO"
	.tkinfo
        /*0018*/ 	.word	0x00000002
        /*0030*/ 	.string	""
        /*0030*/ 	.string	"ptxas"
        /*0030*/ 	.string	"Cuda compilation tools, release 13.0, V13.0.88"
        /*0030*/ 	.string	"Build cuda_13.0.r13.0/compiler.36424714_0"
        /*0030*/ 	.string	"-arch sm_100 -m 64 "



//--------------------- .note.nv.cuinfo           --------------------------
	.section	.note.nv.cuinfo,"",@"SHT_NOTE"
	.sectionflags	@"SHF_NOTE_NV_CUINFO"
        /*0018*/ 	.short	0x0002
        /*001a*/ 	.short	0x0064
        /*001c*/ 	.short	0x0082
	.zero		2


//--------------------- .nv.info                  --------------------------
	.section	.nv.info,"",@"SHT_CUDA_INFO"
	.align	4


	//----- nvinfo : EIATTR_REGCOUNT
	.align		4
        /*0000*/ 	.byte	0x04, 0x2f
        /*0002*/ 	.short	(.L_1 - .L_0)
	.align		4
.L_0:
        /*0004*/ 	.word	index@(my_kernel_kernel0)
        /*0008*/ 	.word	0x00000038


	//----- nvinfo : EIATTR_FRAME_SIZE
	.align		4
.L_1:
        /*000c*/ 	.byte	0x04, 0x11
        /*000e*/ 	.short	(.L_3 - .L_2)
	.align		4
.L_2:
        /*0010*/ 	.word	index@(my_kernel_kernel0)
        /*0014*/ 	.word	0x00000000


	//----- nvinfo : EIATTR_MIN_STACK_SIZE
	.align		4
.L_3:
        /*0018*/ 	.byte	0x04, 0x12
        /*001a*/ 	.short	(.L_5 - .L_4)
	.align		4
.L_4:
        /*001c*/ 	.word	index@(my_kernel_kernel0)
        /*0020*/ 	.word	0x00000000
.L_5:


//--------------------- .nv.compat                --------------------------
	.section	.nv.compat,"",@"SHT_CUDA_COMPAT_INFO"
	.align	4
        /*0000*/ 	.byte	0x02, 0x09, 0x00, 0x00, 0x02, 0x02, 0x01, 0x00, 0x02, 0x05, 0x05, 0x00, 0x03, 0x07, 0x01, 0x01
        /*0010*/ 	.byte	0x02, 0x03, 0x00, 0x00, 0x02, 0x06, 0x01, 0x00, 0x04, 0x0b, 0x08, 0x00, 0x09, 0x00, 0x00, 0x00
        /*0020*/ 	.byte	0x00, 0x00, 0x00, 0x00


//--------------------- .nv.info.my_kernel_kernel0 --------------------------
	.section	.nv.info.my_kernel_kernel0,"",@"SHT_CUDA_INFO"
	.sectionflags	@""
	.align	4


	//----- nvinfo : EIATTR_CUDA_API_VERSION
	.align		4
        /*0000*/ 	.byte	0x04, 0x37
        /*0002*/ 	.short	(.L_7 - .L_6)
.L_6:
        /*0004*/ 	.word	0x00000082


	//----- nvinfo : EIATTR_KPARAM_INFO
	.align		4
.L_7:
        /*0008*/ 	.byte	0x04, 0x17
        /*000a*/ 	.short	(.L_9 - .L_8)
.L_8:
        /*000c*/ 	.word	0x00000000
        /*0010*/ 	.short	0x0004
        /*0012*/ 	.short	0x0020
        /*0014*/ 	.byte	0x00, 0xf5, 0x21, 0x00


	//----- nvinfo : EIATTR_KPARAM_INFO
	.align		4
.L_9:
        /*0018*/ 	.byte	0x04, 0x17
        /*001a*/ 	.short	(.L_11 - .L_10)
.L_10:
        /*001c*/ 	.word	0x00000000
        /*0020*/ 	.short	0x0003
        /*0022*/ 	.short	0x0018
        /*0024*/ 	.byte	0x00, 0xf5, 0x21, 0x00


	//----- nvinfo : EIATTR_KPARAM_INFO
	.align		4
.L_11:
        /*0028*/ 	.byte	0x04, 0x17
        /*002a*/ 	.short	(.L_13 - .L_12)
.L_12:
        /*002c*/ 	.word	0x00000000
        /*0030*/ 	.short	0x0002
        /*0032*/ 	.short	0x0010
        /*0034*/ 	.byte	0x00, 0xf5, 0x21, 0x00


	//----- nvinfo : EIATTR_KPARAM_INFO
	.align		4
.L_13:
        /*0038*/ 	.byte	0x04, 0x17
        /*003a*/ 	.short	(.L_15 - .L_14)
.L_14:
        /*003c*/ 	.word	0x00000000
        /*0040*/ 	.short	0x0001
        /*0042*/ 	.short	0x0008
        /*0044*/ 	.byte	0x00, 0xf5, 0x21, 0x00


	//----- nvinfo : EIATTR_KPARAM_INFO
	.align		4
.L_15:
        /*0048*/ 	.byte	0x04, 0x17
        /*004a*/ 	.short	(.L_17 - .L_16)
.L_16:
        /*004c*/ 	.word	0x00000000
        /*0050*/ 	.short	0x0000
        /*0052*/ 	.short	0x0000
        /*0054*/ 	.byte	0x00, 0xf5, 0x21, 0x00


	//----- nvinfo : EIATTR_SPARSE_MMA_MASK
	.align		4
.L_17:
        /*0058*/ 	.byte	0x03, 0x50
        /*005a*/ 	.short	0x0000


	//----- nvinfo : EIATTR_MAXREG_COUNT
	.align		4
        /*005c*/ 	.byte	0x03, 0x1b
        /*005e*/ 	.short	0x00ff


	//----- nvinfo : EIATTR_NUM_BARRIERS
	.align		4
        /*0060*/ 	.byte	0x02, 0x4c
        /*0062*/ 	.byte	0x01
	.zero		1


	//----- nvinfo : EIATTR_MERCURY_ISA_VERSION
	.align		4
        /*0064*/ 	.byte	0x03, 0x5f
        /*0066*/ 	.short	0x0101


	//----- nvinfo : EIATTR_VRC_CTA_INIT_COUNT
	.align		4
        /*0068*/ 	.byte	0x02, 0x4a
	.zero		1
	.zero		1


	//----- nvinfo : EIATTR_EXIT_INSTR_OFFSETS
	.align		4
        /*006c*/ 	.byte	0x04, 0x1c
        /*006e*/ 	.short	(.L_19 - .L_18)


	//   ....[0]....
.L_18:
        /*0070*/ 	.word	0x00001660


	//----- nvinfo : EIATTR_CRS_STACK_SIZE
	.align		4
.L_19:
        /*0074*/ 	.byte	0x04, 0x1e
        /*0076*/ 	.short	(.L_21 - .L_20)
.L_20:
        /*0078*/ 	.word	0x00000000


	//----- nvinfo : EIATTR_CBANK_PARAM_SIZE
	.align		4
.L_21:
        /*007c*/ 	.byte	0x03, 0x19
        /*007e*/ 	.short	0x0028


	//----- nvinfo : EIATTR_PARAM_CBANK
	.align		4
        /*0080*/ 	.byte	0x04, 0x0a
        /*0082*/ 	.short	(.L_23 - .L_22)
	.align		4
.L_22:
        /*0084*/ 	.word	index@(.nv.constant0.my_kernel_kernel0)
        /*0088*/ 	.short	0x0380
        /*008a*/ 	.short	0x0028


	//----- nvinfo : EIATTR_SW_WAR
	.align		4
.L_23:
        /*008c*/ 	.byte	0x04, 0x36
        /*008e*/ 	.short	(.L_25 - .L_24)
.L_24:
        /*0090*/ 	.word	0x00000008
.L_25:


//--------------------- .nv.callgraph             --------------------------
	.section	.nv.callgraph,"",@"SHT_CUDA_CALLGRAPH"
	.align	4
	.sectionentsize	8
	.align		4
        /*0000*/ 	.word	0x00000000
	.align		4
        /*0004*/ 	.word	0xffffffff
	.align		4
        /*0008*/ 	.word	0x00000000
	.align		4
        /*000c*/ 	.word	0xfffffffe
	.align		4
        /*0010*/ 	.word	0x00000000
	.align		4
        /*0014*/ 	.word	0xfffffffd
	.align		4
        /*0018*/ 	.word	0x00000000
	.align		4
        /*001c*/ 	.word	0xfffffffc


//--------------------- .text.my_kernel_kernel0   --------------------------
	.section	.text.my_kernel_kernel0,"ax",@progbits
	.align	128
        .global         my_kernel_kernel0
        .type           my_kernel_kernel0,@function
        .size           my_kernel_kernel0,(.L_x_6 - my_kernel_kernel0)
        .other          my_kernel_kernel0,@"STO_CUDA_ENTRY STV_DEFAULT"
my_kernel_kernel0:
.text.my_kernel_kernel0:
[----:B------:R-:W-:Y:S01]  /*0000*/  LDC R1, c[0x0][0x37c] ;  /* 0x0000df00ff017b82 */ /* 0x000fe20000000800 */
[----:B------:R-:W0:Y:S01]  /*0010*/  S2R R2, SR_TID.X ;  /* 0x0000000000027919 */ /* 0x000e220000002100 */
[----:B------:R-:W-:Y:S01]  /*0020*/  HFMA2 R53, -RZ, RZ, 0, 0 ;  /* 0x00000000ff357431 */ /* 0x000fe200000001ff */
[----:B------:R-:W-:Y:S01]  /*0030*/  CS2R R34, SRZ ;  /* 0x0000000000227805 */ /* 0x000fe2000001ff00 */
[----:B------:R-:W-:Y:S01]  /*0040*/  HFMA2 R37, -RZ, RZ, 0, 0 ;  /* 0x00000000ff257431 */ /* 0x000fe200000001ff */
[----:B------:R-:W-:Y:S02]  /*0050*/  CS2R R32, SRZ ;  /* 0x0000000000207805 */ /* 0x000fe4000001ff00 */
[----:B------:R-:W-:Y:S02]  /*0060*/  CS2R R30, SRZ ;  /* 0x00000000001e7805 */ /* 0x000fe4000001ff00 */
[----:B------:R-:W-:Y:S02]  /*0070*/  CS2R R28, SRZ ;  /* 0x00000000001c7805 */ /* 0x000fe4000001ff00 */
[----:B------:R-:W-:-:S02]  /*0080*/  CS2R R26, SRZ ;  /* 0x00000000001a7805 */ /* 0x000fc4000001ff00 */
[----:B------:R-:W-:Y:S02]  /*0090*/  CS2R R24, SRZ ;  /* 0x0000000000187805 */ /* 0x000fe4000001ff00 */
[----:B------:R-:W-:Y:S02]  /*00a0*/  CS2R R18, SRZ ;  /* 0x0000000000127805 */ /* 0x000fe4000001ff00 */
[----:B------:R-:W-:Y:S02]  /*00b0*/  CS2R R16, SRZ ;  /* 0x0000000000107805 */ /* 0x000fe4000001ff00 */
[----:B------:R-:W-:Y:S02]  /*00c0*/  CS2R R14, SRZ ;  /* 0x00000000000e7805 */ /* 0x000fe4000001ff00 */
[----:B------:R-:W-:Y:S02]  /*00d0*/  CS2R R12, SRZ ;  /* 0x00000000000c7805 */ /* 0x000fe4000001ff00 */
[----:B------:R-:W-:-:S02]  /*00e0*/  CS2R R10, SRZ ;  /* 0x00000000000a7805 */ /* 0x000fc4000001ff00 */
[----:B------:R-:W-:Y:S02]  /*00f0*/  CS2R R8, SRZ ;  /* 0x0000000000087805 */ /* 0x000fe4000001ff00 */
[----:B------:R-:W-:Y:S02]  /*0100*/  CS2R R6, SRZ ;  /* 0x0000000000067805 */ /* 0x000fe4000001ff00 */
[----:B------:R-:W-:Y:S01]  /*0110*/  MOV R51, RZ ;  /* 0x000000ff00337202 */ /* 0x000fe20000000f00 */
[----:B------:R-:W-:Y:S01]  /*0120*/  IMAD.MOV.U32 R49, RZ, RZ, RZ ;  /* 0x000000ffff317224 */ /* 0x000fe200078e00ff */
[----:B------:R-:W1:Y:S01]  /*0130*/  LDCU.64 UR8, c[0x0][0x358] ;  /* 0x00006b00ff0877ac */ /* 0x000e620008000a00 */
[C---:B0-----:R-:W-:Y:S02]  /*0140*/  SHF.L.U32 R4, R2.reuse, 0x5, RZ ;  /* 0x0000000502047819 */ /* 0x041fe400000006ff */
[----:B------:R-:W-:Y:S02]  /*0150*/  SHF.L.U32 R3, R2, 0x1e, RZ ;  /* 0x0000001e02037819 */ /* 0x000fe400000006ff */
[----:B------:R-:W-:-:S02]  /*0160*/  LOP3.LUT R5, R4, 0x20, RZ, 0xc0, !PT ;  /* 0x0000002004057812 */ /* 0x000fc400078ec0ff */
[----:B------:R-:W0:Y:S01]  /*0170*/  S2R R4, SR_CTAID.X ;  /* 0x0000000000047919 */ /* 0x000e220000002500 */
[----:B------:R-:W-:Y:S02]  /*0180*/  SHF.R.U32.HI R0, RZ, 0x2, R2 ;  /* 0x00000002ff007819 */ /* 0x000fe40000011602 */
[----:B------:R-:W-:-:S03]  /*0190*/  SHF.R.S32.HI R3, RZ, 0x1f, R3 ;  /* 0x0000001fff037819 */ /* 0x000fc60000011403 */
[----:B------:R-:W-:Y:S01]  /*01a0*/  IMAD R0, R0, 0x13b0, R5 ;  /* 0x000013b000007824 */ /* 0x000fe200078e0205 */
[----:B------:R-:W-:Y:S02]  /*01b0*/  LOP3.LUT R3, R3, 0xc0, RZ, 0xc0, !PT ;  /* 0x000000c003037812 */ /* 0x000fe400078ec0ff */
[----:B------:R-:W-:-:S03]  /*01c0*/  MOV R5, RZ ;  /* 0x000000ff00057202 */ /* 0x000fc60000000f00 */
[----:B------:R-:W-:Y:S02]  /*01d0*/  IMAD.IADD R36, R3, 0x1, R0 ;  /* 0x0000000103247824 */ /* 0x000fe400078e0200 */
[----:B------:R-:W-:Y:S02]  /*01e0*/  HFMA2 R3, -RZ, RZ, 0, 0 ;  /* 0x00000000ff037431 */ /* 0x000fe400000001ff */
[----:B-1----:R-:W-:-:S07]  /*01f0*/  IMAD.MOV.U32 R0, RZ, RZ, RZ ;  /* 0x000000ffff007224 */ /* 0x002fce00078e00ff */
.L_x_4:
[----:B------:R-:W-:Y:S01]  /*0200*/  BAR.SYNC.DEFER_BLOCKING 0x0 ;  /* 0x0000000000007b1d */ /* 0x000fe20000010000 */
[C---:B0-----:R-:W-:Y:S01]  /*0210*/  SHF.L.U32 R20, R4.reuse, 0x5, RZ ;  /* 0x0000000504147819 */ /* 0x041fe200000006ff */
[----:B------:R-:W-:Y:S01]  /*0220*/  IMAD.SHL.U32 R21, R4, 0x200, RZ ;  /* 0x0000020004157824 */ /* 0x000fe200078e00ff */
[----:B------:R-:W-:Y:S02]  /*0230*/  MOV R41, RZ ;  /* 0x000000ff00297202 */ /* 0x000fe40000000f00 */
[----:B------:R-:W-:Y:S01]  /*0240*/  LOP3.LUT R22, R20, 0x7000, RZ, 0xc0, !PT ;  /* 0x0000700014167812 */ /* 0x000fe200078ec0ff */
[----:B------:R-:W0:Y:S01]  /*0250*/  LDCU.64 UR6, c[0x0][0x380] ;  /* 0x00007000ff0677ac */ /* 0x000e220008000a00 */
[----:B------:R-:W-:Y:S02]  /*0260*/  SHF.L.U32 R20, R4, 0x2, RZ ;  /* 0x0000000204147819 */ /* 0x000fe400000006ff */
[----:B------:R-:W-:Y:S02]  /*0270*/  LOP3.LUT R21, R22, 0x7ff80000, R21, 0xf8, !PT ;  /* 0x7ff8000016157812 */ /* 0x000fe400078ef815 */
[----:B------:R-:W-:-:S04]  /*0280*/  LOP3.LUT R20, R20, 0x100, RZ, 0xc0, !PT ;  /* 0x0000010014147812 */ /* 0x000fc800078ec0ff */
[----:B------:R-:W-:-:S04]  /*0290*/  LOP3.LUT R21, R21, R20, RZ, 0xfc, !PT ;  /* 0x0000001415157212 */ /* 0x000fc800078efcff */
[----:B------:R-:W-:-:S07]  /*02a0*/  LEA R39, R34, R21, 0x4 ;  /* 0x0000001522277211 */ /* 0x000fce00078e20ff */
.L_x_2:
[----:B-1234-:R-:W-:Y:S01]  /*02b0*/  IMAD R20, R41, 0x8, R2 ;  /* 0x0000000829147824 */ /* 0x01efe200078e0202 */
[----:B------:R-:W-:Y:S04]  /*02c0*/  BSSY.RECONVERGENT B0, `(.L_x_0) ;  /* 0x0000063000007945 */ /* 0x000fe80003800200 */
[----:B------:R-:W-:-:S13]  /*02d0*/  ISETP.GT.U32.AND P0, PT, R20, 0x275, PT ;  /* 0x000002751400780c */ /* 0x000fda0003f04070 */
[----:B------:R-:W-:Y:S05]  /*02e0*/  @P0 BRA `(.L_x_1) ;  /* 0x0000000400800947 */ /* 0x000fea0003800000 */
[----:B------:R-:W-:-:S04]  /*02f0*/  SHF.L.U32 R22, R20, 0x4, RZ ;  /* 0x0000000414167819 */ /* 0x000fc800000006ff */
[----:B------:R-:W-:-:S13]  /*0300*/  ISETP.GT.U32.AND P0, PT, R22, 0x275f, PT ;  /* 0x0000275f1600780c */ /* 0x000fda0003f04070 */
[----:B------:R-:W-:Y:S05]  /*0310*/  @P0 BRA `(.L_x_1) ;  /* 0x0000000400740947 */ /* 0x000fea0003800000 */
[C---:B------:R-:W-:Y:S02]  /*0320*/  LOP3.LUT R38, R20.reuse, 0xffff, RZ, 0xc0, !PT ;  /* 0x0000ffff14267812 */ /* 0x040fe400078ec0ff */
[----:B------:R-:W-:-:S03]  /*0330*/  ISETP.GE.U32.AND P0, PT, R20, 0x13b, PT ;  /* 0x0000013b1400780c */ /* 0x000fc60003f06070 */
[----:B------:R-:W-:-:S05]  /*0340*/  IMAD R21, R38, 0x8619, RZ ;  /* 0x0000861926157824 */ /* 0x000fca00078e02ff */
[----:B------:R-:W-:-:S04]  /*0350*/  SHF.R.U32.HI R21, RZ, 0x10, R21 ;  /* 0x00000010ff157819 */ /* 0x000fc80000011615 */
[----:B------:R-:W-:-:S04]  /*0360*/  IADD3 R23, PT, PT, RZ, -R21, RZ ;  /* 0x80000015ff177210 */ /* 0x000fc80007ffe0ff */
[----:B------:R-:W-:-:S04]  /*0370*/  PRMT R23, R23, 0x7710, RZ ;  /* 0x0000771017177816 */ /* 0x000fc800000000ff */
[----:B------:R-:W-:-:S04]  /*0380*/  IADD3 R23, PT, PT, R20, R23, RZ ;  /* 0x0000001714177210 */ /* 0x000fc80007ffe0ff */
[----:B------:R-:W-:Y:S01]  /*0390*/  LOP3.LUT R40, R23, 0xffff, RZ, 0xc0, !PT ;  /* 0x0000ffff17287812 */ /* 0x000fe200078ec0ff */
[----:B------:R-:W-:-:S03]  /*03a0*/  IMAD R23, R38, 0xaaab, RZ ;  /* 0x0000aaab26177824 */ /* 0x000fc600078e02ff */
[----:B------:R-:W-:Y:S02]  /*03b0*/  LEA.HI R21, R40, R21, RZ, 0x1f ;  /* 0x0000001528157211 */ /* 0x000fe400078ff8ff */
[----:B------:R-:W-:Y:S02]  /*03c0*/  SHF.R.U32.HI R23, RZ, 0x11, R23 ;  /* 0x00000011ff177819 */ /* 0x000fe40000011617 */
[----:B------:R-:W-:Y:S02]  /*03d0*/  LOP3.LUT R21, R21, 0xffff, RZ, 0xc0, !PT ;  /* 0x0000ffff15157812 */ /* 0x000fe400078ec0ff */
[----:B------:R-:W-:Y:S02]  /*03e0*/  PRMT R40, R23, 0x9910, RZ ;  /* 0x0000991017287816 */ /* 0x000fe400000000ff */
[----:B------:R-:W-:-:S03]  /*03f0*/  SHF.R.U32.HI R21, RZ, 0x4, R21 ;  /* 0x00000004ff157819 */ /* 0x000fc60000011615 */
[----:B------:R-:W-:Y:S01]  /*0400*/  IMAD R40, R40, 0x3, RZ ;  /* 0x0000000328287824 */ /* 0x000fe200078e02ff */
[----:B------:R-:W-:-:S04]  /*0410*/  PRMT R21, R21, 0x9910, RZ ;  /* 0x0000991015157816 */ /* 0x000fc800000000ff */
[----:B------:R-:W-:Y:S01]  /*0420*/  IADD3 R40, PT, PT, RZ, -R40, RZ ;  /* 0x80000028ff287210 */ /* 0x000fe20007ffe0ff */
[----:B------:R-:W-:-:S03]  /*0430*/  IMAD R21, R21, 0x15, RZ ;  /* 0x0000001515157824 */ /* 0x000fc600078e02ff */
[----:B------:R-:W-:Y:S01]  /*0440*/  PRMT R43, R40, 0x7710, RZ ;  /* 0x00007710282b7816 */ /* 0x000fe200000000ff */
[----:B------:R-:W-:Y:S01]  /*0450*/  IMAD.MOV R38, RZ, RZ, -R21 ;  /* 0x000000ffff267224 */ /* 0x000fe200078e0a15 */
[C---:B------:R-:W-:Y:S02]  /*0460*/  IADD3 R21, PT, PT, R20.reuse, -0x13b, RZ ;  /* 0xfffffec514157810 */ /* 0x040fe40007ffe0ff */
[----:B------:R-:W-:Y:S02]  /*0470*/  IADD3 R40, PT, PT, R20, R43, RZ ;  /* 0x0000002b14287210 */ /* 0x000fe40007ffe0ff */
[----:B------:R-:W-:Y:S02]  /*0480*/  PRMT R23, R38, 0x7710, RZ ;  /* 0x0000771026177816 */ /* 0x000fe400000000ff */
[----:B------:R-:W-:Y:S01]  /*0490*/  SEL R21, R20, R21, !P0 ;  /* 0x0000001514157207 */ /* 0x000fe20004000000 */
[----:B------:R-:W-:Y:S01]  /*04a0*/  IMAD.SHL.U32 R40, R40, 0x40, RZ ;  /* 0x0000004028287824 */ /* 0x000fe200078e00ff */
[----:B------:R-:W-:-:S02]  /*04b0*/  IADD3 R23, PT, PT, R20, R23, RZ ;  /* 0x0000001714177210 */ /* 0x000fc40007ffe0ff */
[----:B------:R-:W-:Y:S01]  /*04c0*/  ISETP.GT.U32.AND P0, PT, R20, 0x13a, PT ;  /* 0x0000013a1400780c */ /* 0x000fe20003f04070 */
[----:B------:R-:W-:Y:S01]  /*04d0*/  IMAD.HI.U32 R38, R21, -0x79e79e79, RZ ;  /* 0x8618618715267827 */ /* 0x000fe200078e00ff */
[----:B------:R-:W-:Y:S02]  /*04e0*/  PRMT R23, R23, 0x9910, RZ ;  /* 0x0000991017177816 */ /* 0x000fe400000000ff */
[----:B------:R-:W-:Y:S01]  /*04f0*/  SEL R42, RZ, 0x400000, !P0 ;  /* 0x00400000ff2a7807 */ /* 0x000fe20004000000 */
[----:B------:R-:W-:Y:S01]  /*0500*/  IMAD.IADD R21, R21, 0x1, -R38 ;  /* 0x0000000115157824 */ /* 0x000fe200078e0a26 */
[----:B------:R-:W-:Y:S01]  /*0510*/  IADD3 R43, PT, PT, R39, 0x400000, RZ ;  /* 0x00400000272b7810 */ /* 0x000fe20007ffe0ff */
[----:B------:R-:W-:Y:S01]  /*0520*/  IMAD R23, R23, 0x56, RZ ;  /* 0x0000005617177824 */ /* 0x000fe200078e02ff */
[----:B------:R-:W-:Y:S02]  /*0530*/  LOP3.LUT R40, R40, 0xffff, RZ, 0xc0, !PT ;  /* 0x0000ffff28287812 */ /* 0x000fe400078ec0ff */
[----:B------:R-:W-:-:S02]  /*0540*/  LEA.HI R38, R21, R38, RZ, 0x1f ;  /* 0x0000002615267211 */ /* 0x000fc400078ff8ff */
[----:B------:R-:W-:Y:S01]  /*0550*/  LOP3.LUT R23, R23, 0xffff, RZ, 0xc0, !PT ;  /* 0x0000ffff17177812 */ /* 0x000fe200078ec0ff */
[----:B------:R-:W1:Y:S01]  /*0560*/  LDC.64 R20, c[0x0][0x380] ;  /* 0x0000e000ff147b82 */ /* 0x000e620000000a00 */
[----:B------:R-:W-:Y:S02]  /*0570*/  SHF.L.U32 R38, R38, 0xb, RZ ;  /* 0x0000000b26267819 */ /* 0x000fe400000006ff */
[----:B------:R-:W-:Y:S02]  /*0580*/  SHF.R.U32.HI R23, RZ, 0x8, R23 ;  /* 0x00000008ff177819 */ /* 0x000fe40000011617 */
[----:B------:R-:W-:Y:S02]  /*0590*/  LOP3.LUT R38, R38, 0xffff8000, RZ, 0xc0, !PT ;  /* 0xffff800026267812 */ /* 0x000fe400078ec0ff */
[----:B------:R-:W-:Y:S02]  /*05a0*/  SHF.L.U32 R23, R23, 0x9, RZ ;  /* 0x0000000917177819 */ /* 0x000fe400000006ff */
[----:B------:R-:W-:-:S02]  /*05b0*/  @!P0 IADD3 R43, PT, PT, R39, RZ, RZ ;  /* 0x000000ff272b8210 */ /* 0x000fc40007ffe0ff */
[----:B------:R-:W-:Y:S02]  /*05c0*/  IADD3 R42, P0, P1, R38, R39, R42 ;  /* 0x00000027262a7210 */ /* 0x000fe4000791e02a */
[----:B------:R-:W-:Y:S02]  /*05d0*/  LOP3.LUT R23, R23, 0x1fffe00, RZ, 0xe2, !PT ;  /* 0x01fffe0017177812 */ /* 0x000fe400078ee2ff */
[----:B------:R-:W-:Y:S02]  /*05e0*/  IADD3 R38, PT, PT, R40, R43, R38 ;  /* 0x0000002b28267210 */ /* 0x000fe40007ffe026 */
[C---:B------:R-:W-:Y:S02]  /*05f0*/  IADD3 R40, P2, P3, R23.reuse, R42, R40 ;  /* 0x0000002a17287210 */ /* 0x040fe40007b5e028 */
[----:B------:R-:W-:Y:S02]  /*0600*/  IADD3.X R42, PT, PT, RZ, RZ, RZ, P0, P1 ;  /* 0x000000ffff2a7210 */ /* 0x000fe400007e24ff */
[----:B------:R-:W-:-:S02]  /*0610*/  IADD3 R45, PT, PT, R23, R38, RZ ;  /* 0x00000026172d7210 */ /* 0x000fc40007ffe0ff */
[----:B------:R-:W-:Y:S02]  /*0620*/  IADD3.X R23, PT, PT, RZ, R42, RZ, P2, P3 ;  /* 0x0000002aff177210 */ /* 0x000fe400017e64ff */
[----:B0-----:R-:W-:Y:S01]  /*0630*/  LEA R42, P0, R40, UR6, 0x2 ;  /* 0x00000006282a7c11 */ /* 0x001fe2000f8010ff */
[----:B-1----:R-:W-:-:S03]  /*0640*/  IMAD.WIDE.U32 R44, R45, 0x4, R20 ;  /* 0x000000042d2c7825 */ /* 0x002fc600078e0014 */
[----:B------:R-:W-:Y:S02]  /*0650*/  LEA.HI.X R43, R40, UR7, R23, 0x2, P0 ;  /* 0x00000007282b7c11 */ /* 0x000fe400080f1417 */
[----:B------:R-:W2:Y:S04]  /*0660*/  LDG.E.CONSTANT R20, desc[UR8][R44.64] ;  /* 0x000000082c147981 */ /* 0x000ea8000c1e9900 */
[----:B------:R-:W2:Y:S01]  /*0670*/  LDG.E.CONSTANT R21, desc[UR8][R42.64+0x4] ;  /* 0x000004082a157981 */ /* 0x000ea2000c1e9900 */
[----:B------:R-:W0:Y:S01]  /*0680*/  S2UR UR5, SR_CgaCtaId ;  /* 0x00000000000579c3 */ /* 0x000e220000008800 */
[----:B------:R-:W-:Y:S01]  /*0690*/  UMOV UR4, 0x400 ;  /* 0x0000040000047882 */ /* 0x000fe20000000000 */
[----:B------:R-:W-:Y:S01]  /*06a0*/  ISETP.GT.U32.AND P0, PT, R22, 0x275d, PT ;  /* 0x0000275d1600780c */ /* 0x000fe20003f04070 */
[----:B0-----:R-:W-:-:S06]  /*06b0*/  ULEA UR4, UR5, UR4, 0x18 ;  /* 0x0000000405047291 */ /* 0x001fcc000f8ec0ff */
[----:B------:R-:W-:-:S05]  /*06c0*/  LEA R38, R22, UR4, 0x2 ;  /* 0x0000000416267c11 */ /* 0x000fca000f8e10ff */
[----:B--2---:R1:W-:Y:S01]  /*06d0*/  STS.64 [R38], R20 ;  /* 0x0000001426007388 */ /* 0x0043e20000000a00 */
[----:B------:R-:W-:Y:S05]  /*06e0*/  @P0 BRA `(.L_x_1) ;  /* 0x0000000000800947 */ /* 0x000fea0003800000 */
[----:B-1----:R-:W2:Y:S04]  /*06f0*/  LDG.E.CONSTANT R20, desc[UR8][R42.64+0x8] ;  /* 0x000008082a147981 */ /* 0x002ea8000c1e9900 */
[----:B------:R-:W2:Y:S01]  /*0700*/  LDG.E.CONSTANT R21, desc[UR8][R42.64+0xc] ;  /* 0x00000c082a157981 */ /* 0x000ea2000c1e9900 */
[----:B------:R-:W-:-:S03]  /*0710*/  ISETP.GT.U32.AND P0, PT, R22, 0x275b, PT ;  /* 0x0000275b1600780c */ /* 0x000fc60003f04070 */
[----:B--2---:R2:W-:Y:S10]  /*0720*/  STS.64 [R38+0x8], R20 ;  /* 0x0000081426007388 */ /* 0x0045f40000000a00 */
[----:B------:R-:W-:Y:S05]  /*0730*/  @P0 BRA `(.L_x_1) ;  /* 0x00000000006c0947 */ /* 0x000fea0003800000 */
[----:B--2---:R-:W2:Y:S04]  /*0740*/  LDG.E.CONSTANT R20, desc[UR8][R42.64+0x10] ;  /* 0x000010082a147981 */ /* 0x004ea8000c1e9900 */
[----:B------:R-:W2:Y:S01]  /*0750*/  LDG.E.CONSTANT R21, desc[UR8][R42.64+0x14] ;  /* 0x000014082a157981 */ /* 0x000ea2000c1e9900 */
[----:B------:R-:W-:-:S03]  /*0760*/  ISETP.GT.U32.AND P0, PT, R22, 0x2759, PT ;  /* 0x000027591600780c */ /* 0x000fc60003f04070 */
[----:B--2---:R3:W-:Y:S10]  /*0770*/  STS.64 [R38+0x10], R20 ;  /* 0x0000101426007388 */ /* 0x0047f40000000a00 */
[----:B------:R-:W-:Y:S05]  /*0780*/  @P0 BRA `(.L_x_1) ;  /* 0x0000000000580947 */ /* 0x000fea0003800000 */
[----:B---3--:R-:W2:Y:S04]  /*0790*/  LDG.E.CONSTANT R20, desc[UR8][R42.64+0x18] ;  /* 0x000018082a147981 */ /* 0x008ea8000c1e9900 */
[----:B------:R-:W2:Y:S01]  /*07a0*/  LDG.E.CONSTANT R21, desc[UR8][R42.64+0x1c] ;  /* 0x00001c082a157981 */ /* 0x000ea2000c1e9900 */
[----:B------:R-:W-:-:S03]  /*07b0*/  ISETP.GT.U32.AND P0, PT, R22, 0x2757, PT ;  /* 0x000027571600780c */ /* 0x000fc60003f04070 */
[----:B--2---:R4:W-:Y:S10]  /*07c0*/  STS.64 [R38+0x18], R20 ;  /* 0x0000181426007388 */ /* 0x0049f40000000a00 */
[----:B------:R-:W-:Y:S05]  /*07d0*/  @P0 BRA `(.L_x_1) ;  /* 0x0000000000440947 */ /* 0x000fea0003800000 */
[----:B----4-:R-:W2:Y:S04]  /*07e0*/  LDG.E.CONSTANT R20, desc[UR8][R42.64+0x20] ;  /* 0x000020082a147981 */ /* 0x010ea8000c1e9900 */
[----:B------:R-:W2:Y:S01]  /*07f0*/  LDG.E.CONSTANT R21, desc[UR8][R42.64+0x24] ;  /* 0x000024082a157981 */ /* 0x000ea2000c1e9900 */
[----:B------:R-:W-:-:S03]  /*0800*/  ISETP.GT.U32.AND P0, PT, R22, 0x2755, PT ;  /* 0x000027551600780c */ /* 0x000fc60003f04070 */
[----:B--2---:R0:W-:Y:S10]  /*0810*/  STS.64 [R38+0x20], R20 ;  /* 0x0000201426007388 */ /* 0x0041f40000000a00 */
[----:B------:R-:W-:Y:S05]  /*0820*/  @P0 BRA `(.L_x_1) ;  /* 0x0000000000300947 */ /* 0x000fea0003800000 */
[----:B0-----:R-:W2:Y:S04]  /*0830*/  LDG.E.CONSTANT R20, desc[UR8][R42.64+0x28] ;  /* 0x000028082a147981 */ /* 0x001ea8000c1e9900 */
[----:B------:R-:W2:Y:S01]  /*0840*/  LDG.E.CONSTANT R21, desc[UR8][R42.64+0x2c] ;  /* 0x00002c082a157981 */ /* 0x000ea2000c1e9900 */
[----:B------:R-:W-:-:S03]  /*0850*/  ISETP.GT.U32.AND P0, PT, R22, 0x2753, PT ;  /* 0x000027531600780c */ /* 0x000fc60003f04070 */
[----:B--2---:R0:W-:Y:S10]  /*0860*/  STS.64 [R38+0x28], R20 ;  /* 0x0000281426007388 */ /* 0x0041f40000000a00 */
[----:B------:R-:W-:Y:S05]  /*0870*/  @P0 BRA `(.L_x_1) ;  /* 0x00000000001c0947 */ /* 0x000fea0003800000 */
[----:B------:R-:W-:Y:S01]  /*0880*/  ISETP.GT.U32.AND P0, PT, R22, 0x2751, PT ;  /* 0x000027511600780c */ /* 0x000fe20003f04070 */
[----:B0-----:R-:W2:Y:S04]  /*0890*/  LDG.E.CONSTANT R20, desc[UR8][R42.64+0x30] ;  /* 0x000030082a147981 */ /* 0x001ea8000c1e9900 */
[----:B------:R-:W2:Y:S08]  /*08a0*/  LDG.E.CONSTANT R21, desc[UR8][R42.64+0x34] ;  /* 0x000034082a157981 */ /* 0x000eb0000c1e9900 */
[----:B------:R-:W3:Y:S04]  /*08b0*/  @!P0 LDG.E.CONSTANT R22, desc[UR8][R42.64+0x38] ;  /* 0x000038082a168981 */ /* 0x000ee8000c1e9900 */
[----:B------:R-:W3:Y:S04]  /*08c0*/  @!P0 LDG.E.CONSTANT R23, desc[UR8][R42.64+0x3c] ;  /* 0x00003c082a178981 */ /* 0x000ee8000c1e9900 */
[----:B--2---:R0:W-:Y:S04]  /*08d0*/  STS.64 [R38+0x30], R20 ;  /* 0x0000301426007388 */ /* 0x0041e80000000a00 */
[----:B---3--:R0:W-:Y:S02]  /*08e0*/  @!P0 STS.64 [R38+0x38], R22 ;  /* 0x0000381626008388 */ /* 0x0081e40000000a00 */
.L_x_1:
[----:B0-----:R-:W-:Y:S05]  /*08f0*/  BSYNC.RECONVERGENT B0 ;  /* 0x0000000000007941 */ /* 0x001fea0003800200 */
.L_x_0:
[----:B------:R-:W-:-:S05]  /*0900*/  VIADD R41, R41, 0x1 ;  /* 0x0000000129297836 */ /* 0x000fca0000000000 */
[----:B------:R-:W-:-:S13]  /*0910*/  ISETP.NE.AND P0, PT, R41, 0x4f, PT ;  /* 0x0000004f2900780c */ /* 0x000fda0003f05270 */
[----:B------:R-:W-:Y:S05]  /*0920*/  @P0 BRA `(.L_x_2) ;  /* 0xfffffff800600947 */ /* 0x000fea000383ffff */
[----:B-1234-:R-:W0:Y:S01]  /*0930*/  LDC.64 R20, c[0x0][0x388] ;  /* 0x0000e200ff147b82 */ /* 0x01ee220000000a00 */
[----:B------:R-:W-:-:S04]  /*0940*/  SHF.L.U32 R22, R2, 0x6, RZ ;  /* 0x0000000602167819 */ /* 0x000fc800000006ff */
[----:B------:R-:W-:Y:S02]  /*0950*/  LOP3.LUT R23, R22, 0xff80, RZ, 0xc0, !PT ;  /* 0x0000ff8016177812 */ /* 0x000fe400078ec0ff */
[----:B------:R-:W-:Y:S02]  /*0960*/  SHF.L.U32 R22, R4, 0x1, RZ ;  /* 0x0000000104167819 */ /* 0x000fe400000006ff */
[----:B------:R-:W-:-:S04]  /*0970*/  LOP3.LUT R23, R23, 0x1, R2, 0xf8, !PT ;  /* 0x0000000117177812 */ /* 0x000fc800078ef802 */
[----:B------:R-:W-:-:S04]  /*0980*/  LOP3.LUT R23, R23, 0x7e, R22, 0xf8, !PT ;  /* 0x0000007e17177812 */ /* 0x000fc800078ef816 */
[----:B------:R-:W-:-:S05]  /*0990*/  LEA R23, R34, R23, 0xb ;  /* 0x0000001722177211 */ /* 0x000fca00078e58ff */
[----:B0-----:R-:W-:-:S05]  /*09a0*/  IMAD.WIDE.U32 R20, R23, 0x4, R20 ;  /* 0x0000000417147825 */ /* 0x001fca00078e0014 */
[----:B------:R-:W2:Y:S04]  /*09b0*/  LDG.E.CONSTANT R22, desc[UR8][R20.64] ;  /* 0x0000000814167981 */ /* 0x000ea8000c1e9900 */
[----:B------:R-:W3:Y:S04]  /*09c0*/  LDG.E.CONSTANT R38, desc[UR8][R20.64+0x800] ;  /* 0x0008000814267981 */ /* 0x000ee8000c1e9900 */
[----:B------:R-:W4:Y:S04]  /*09d0*/  LDG.E.CONSTANT R40, desc[UR8][R20.64+0x1000] ;  /* 0x0010000814287981 */ /* 0x000f28000c1e9900 */
[----:B------:R-:W5:Y:S01]  /*09e0*/  LDG.E.CONSTANT R42, desc[UR8][R20.64+0x1800] ;  /* 0x00180008142a7981 */ /* 0x000f62000c1e9900 */
[----:B------:R-:W0:Y:S01]  /*09f0*/  S2UR UR6, SR_CgaCtaId ;  /* 0x00000000000679c3 */ /* 0x000e220000008800 */
[----:B------:R-:W-:Y:S01]  /*0a00*/  UMOV UR5, 0x400 ;  /* 0x0000040000057882 */ /* 0x000fe20000000000 */
[----:B------:R-:W-:Y:S01]  /*0a10*/  IMAD.MOV.U32 R48, RZ, RZ, RZ ;  /* 0x000000ffff307224 */ /* 0x000fe200078e00ff */
[----:B------:R-:W-:-:S04]  /*0a20*/  UIADD3 UR4, UPT, UPT, UR5, 0x9d80, URZ ;  /* 0x00009d8005047890 */ /* 0x000fc8000fffe0ff */
[----:B0-----:R-:W-:Y:S02]  /*0a30*/  ULEA UR4, UR6, UR4, 0x18 ;  /* 0x0000000406047291 */ /* 0x001fe4000f8ec0ff */
[----:B------:R-:W-:-:S04]  /*0a40*/  ULEA UR5, UR6, UR5, 0x18 ;  /* 0x0000000506057291 */ /* 0x000fc8000f8ec0ff */
[----:B------:R-:W-:-:S05]  /*0a50*/  LEA R23, R2, UR4, 0x2 ;  /* 0x0000000402177c11 */ /* 0x000fca000f8e10ff */
[----:B--2---:R0:W-:Y:S04]  /*0a60*/  STS [R23], R22 ;  /* 0x0000001617007388 */ /* 0x0041e80000000800 */
[----:B---3--:R0:W-:Y:S04]  /*0a70*/  STS [R23+0x20], R38 ;  /* 0x0000202617007388 */ /* 0x0081e80000000800 */
[----:B----4-:R0:W-:Y:S04]  /*0a80*/  STS [R23+0x40], R40 ;  /* 0x0000402817007388 */ /* 0x0101e80000000800 */
[----:B-----5:R0:W-:Y:S01]  /*0a90*/  STS [R23+0x60], R42 ;  /* 0x0000602a17007388 */ /* 0x0201e20000000800 */
[----:B------:R-:W-:Y:S06]  /*0aa0*/  BAR.SYNC.DEFER_BLOCKING 0x0 ;  /* 0x0000000000007b1d */ /* 0x000fec0000010000 */
.L_x_3:
[C---:B------:R-:W-:Y:S02]  /*0ab0*/  LEA R50, R48.reuse, R36, 0x1 ;  /* 0x0000002430327211 */ /* 0x040fe400078e08ff */
[----:B------:R-:W-:Y:S02]  /*0ac0*/  LEA R20, R48, UR4, 0x4 ;  /* 0x0000000430147c11 */ /* 0x000fe4000f8e20ff */
[----:B------:R-:W-:Y:S02]  /*0ad0*/  LEA R50, R50, UR5, 0x2 ;  /* 0x0000000532327c11 */ /* 0x000fe4000f8e10ff */
[----:B------:R-:W-:Y:S02]  /*0ae0*/  IADD3 R48, PT, PT, R48, 0x1, RZ ;  /* 0x0000000130307810 */ /* 0x000fe40007ffe0ff */
[----:B0-----:R-:W-:Y:S02]  /*0af0*/  LDS.128 R20, [R20] ;  /* 0x0000000014147984 */ /* 0x001fe40000000c00 */
[----:B------:R-:W-:-:S02]  /*0b00*/  ISETP.NE.AND P0, PT, R48, 0x8, PT ;  /* 0x000000083000780c */ /* 0x000fc40003f05270 */
[----:B------:R-:W0:Y:S04]  /*0b10*/  LDS.64 R40, [R50] ;  /* 0x0000000032287984 */ /* 0x000e280000000a00 */
[----:B------:R-:W1:Y:S04]  /*0b20*/  LDS.64 R44, [R50+0x1500] ;  /* 0x00150000322c7984 */ /* 0x000e680000000a00 */
[----:B------:R-:W2:Y:S01]  /*0b30*/  LDS.64 R38, [R50+0xa80] ;  /* 0x000a800032267984 */ /* 0x000ea20000000a00 */
[C---:B0-----:R-:W-:Y:S01]  /*0b40*/  FFMA R42, R40.reuse, R20, R3 ;  /* 0x00000014282a7223 */ /* 0x041fe20000000003 */
[----:B------:R-:W-:Y:S01]  /*0b50*/  FFMA R0, R40, R21, R0 ;  /* 0x0000001528007223 */ /* 0x000fe20000000000 */
[----:B-1----:R-:W-:-:S02]  /*0b60*/  FFMA R46, R20, R44, R33 ;  /* 0x0000002c142e7223 */ /* 0x002fc40000000021 */
[C---:B------:R-:W-:Y:S01]  /*0b70*/  FFMA R3, R41.reuse, R22, R42 ;  /* 0x0000001629037223 */ /* 0x040fe2000000002a */
[----:B------:R-:W-:Y:S01]  /*0b80*/  FFMA R0, R41, R23, R0 ;  /* 0x0000001729007223 */ /* 0x000fe20000000000 */
[----:B------:R-:W-:Y:S01]  /*0b90*/  FFMA R44, R44, R21, R31 ;  /* 0x000000152c2c7223 */ /* 0x000fe2000000001f */
[----:B------:R-:W0:Y:S01]  /*0ba0*/  LDS.64 R40, [R50+0x1f80] ;  /* 0x001f800032287984 */ /* 0x000e220000000a00 */
[-C--:B------:R-:W-:Y:S01]  /*0bb0*/  FFMA R33, R22, R45.reuse, R46 ;  /* 0x0000002d16217223 */ /* 0x080fe2000000002e */
[----:B--2---:R-:W-:Y:S01]  /*0bc0*/  FFMA R5, R20, R38, R5 ;  /* 0x0000002614057223 */ /* 0x004fe20000000005 */
[C---:B------:R-:W-:Y:S01]  /*0bd0*/  FFMA R31, R23.reuse, R45, R44 ;  /* 0x0000002d171f7223 */ /* 0x040fe2000000002c */
[----:B------:R-:W1:Y:S01]  /*0be0*/  LDS.64 R42, [R50+0x2a00] ;  /* 0x002a0000322a7984 */ /* 0x000e620000000a00 */
[----:B------:R-:W-:Y:S01]  /*0bf0*/  FFMA R38, R38, R21, R29 ;  /* 0x0000001526267223 */ /* 0x000fe2000000001d */
[-C--:B------:R-:W-:Y:S02]  /*0c00*/  FFMA R5, R22, R39.reuse, R5 ;  /* 0x0000002716057223 */ /* 0x080fe40000000005 */
[----:B------:R-:W2:Y:S01]  /*0c10*/  LDS.64 R44, [R50+0x3f00] ;  /* 0x003f0000322c7984 */ /* 0x000ea20000000a00 */
[----:B------:R-:W-:-:S03]  /*0c20*/  FFMA R29, R23, R39, R38 ;  /* 0x00000027171d7223 */ /* 0x000fc60000000026 */
[----:B------:R-:W3:Y:S01]  /*0c30*/  LDS.64 R38, [R50+0x3480] ;  /* 0x0034800032267984 */ /* 0x000ee20000000a00 */
[----:B0-----:R-:W-:Y:S01]  /*0c40*/  FFMA R37, R20, R40, R37 ;  /* 0x0000002814257223 */ /* 0x001fe20000000025 */
[-C--:B------:R-:W-:Y:S01]  /*0c50*/  FFMA R40, R40, R21.reuse, R19 ;  /* 0x0000001528287223 */ /* 0x080fe20000000013 */
[----:B-1----:R-:W-:Y:S01]  /*0c60*/  FFMA R46, R20, R42, R27 ;  /* 0x0000002a142e7223 */ /* 0x002fe2000000001b */
[----:B------:R-:W-:Y:S01]  /*0c70*/  FFMA R42, R42, R21, R25 ;  /* 0x000000152a2a7223 */ /* 0x000fe20000000019 */
[CC--:B------:R-:W-:Y:S01]  /*0c80*/  FFMA R37, R22.reuse, R41.reuse, R37 ;  /* 0x0000002916257223 */ /* 0x0c0fe20000000025 */
[C---:B------:R-:W-:Y:S01]  /*0c90*/  FFMA R19, R23.reuse, R41, R40 ;  /* 0x0000002917137223 */ /* 0x040fe20000000028 */
[----:B------:R-:W-:Y:S01]  /*0ca0*/  FFMA R27, R22, R43, R46 ;  /* 0x0000002b161b7223 */ /* 0x000fe2000000002e */
[----:B--2---:R-:W-:Y:S01]  /*0cb0*/  FFMA R46, R20, R44, R17 ;  /* 0x0000002c142e7223 */ /* 0x004fe20000000011 */
[----:B------:R-:W-:Y:S01]  /*0cc0*/  FFMA R44, R44, R21, R15 ;  /* 0x000000152c2c7223 */ /* 0x000fe2000000000f */
[C---:B------:R-:W-:Y:S01]  /*0cd0*/  FFMA R25, R23.reuse, R43, R42 ;  /* 0x0000002b17197223 */ /* 0x040fe2000000002a */
[----:B------:R-:W0:Y:S01]  /*0ce0*/  LDS.64 R40, [R50+0x4980] ;  /* 0x0049800032287984 */ /* 0x000e220000000a00 */
[-C--:B------:R-:W-:Y:S01]  /*0cf0*/  FFMA R17, R22, R45.reuse, R46 ;  /* 0x0000002d16117223 */ /* 0x080fe2000000002e */
[----:B------:R-:W-:Y:S01]  /*0d00*/  FFMA R15, R23, R45, R44 ;  /* 0x0000002d170f7223 */ /* 0x000fe2000000002c */
[----:B---3--:R-:W-:Y:S01]  /*0d10*/  FFMA R49, R20, R38, R49 ;  /* 0x0000002614317223 */ /* 0x008fe20000000031 */
[----:B------:R-:W1:Y:S01]  /*0d20*/  LDS.64 R42, [R50+0x180] ;  /* 0x00018000322a7984 */ /* 0x000e620000000a00 */
[----:B------:R-:W-:-:S02]  /*0d30*/  FFMA R38, R38, R21, R13 ;  /* 0x0000001526267223 */ /* 0x000fc4000000000d */
[-C--:B------:R-:W-:Y:S01]  /*0d40*/  FFMA R49, R22, R39.reuse, R49 ;  /* 0x0000002716317223 */ /* 0x080fe20000000031 */
[----:B------:R-:W2:Y:S01]  /*0d50*/  LDS.64 R44, [R50+0xc00] ;  /* 0x000c0000322c7984 */ /* 0x000ea20000000a00 */
[----:B------:R-:W-:-:S03]  /*0d60*/  FFMA R13, R23, R39, R38 ;  /* 0x00000027170d7223 */ /* 0x000fc60000000026 */
[----:B------:R-:W3:Y:S04]  /*0d70*/  LDS.64 R46, [R50+0x1680] ;  /* 0x00168000322e7984 */ /* 0x000ee80000000a00 */
[----:B------:R-:W4:Y:S01]  /*0d80*/  LDS.64 R38, [R50+0x2100] ;  /* 0x0021000032267984 */ /* 0x000f220000000a00 */
[----:B0-----:R-:W-:Y:S01]  /*0d90*/  FFMA R11, R20, R40, R11 ;  /* 0x00000028140b7223 */ /* 0x001fe2000000000b */
[-C--:B------:R-:W-:Y:S01]  /*0da0*/  FFMA R52, R40, R21.reuse, R35 ;  /* 0x0000001528347223 */ /* 0x080fe20000000023 */
[----:B-1----:R-:W-:Y:S01]  /*0db0*/  FFMA R40, R20, R42, R9 ;  /* 0x0000002a14287223 */ /* 0x002fe20000000009 */
[----:B------:R-:W-:Y:S01]  /*0dc0*/  FFMA R42, R42, R21, R7 ;  /* 0x000000152a2a7223 */ /* 0x000fe20000000007 */
[-C--:B------:R-:W-:Y:S01]  /*0dd0*/  FFMA R11, R22, R41.reuse, R11 ;  /* 0x00000029160b7223 */ /* 0x080fe2000000000b */
[C---:B------:R-:W-:Y:S01]  /*0de0*/  FFMA R35, R23.reuse, R41, R52 ;  /* 0x0000002917237223 */ /* 0x040fe20000000034 */
[----:B--2---:R-:W-:Y:S01]  /*0df0*/  FFMA R51, R20, R44, R51 ;  /* 0x0000002c14337223 */ /* 0x004fe20000000033 */
[----:B------:R-:W-:Y:S01]  /*0e00*/  FFMA R9, R22, R43, R40 ;  /* 0x0000002b16097223 */ /* 0x000fe20000000028 */
[-C--:B------:R-:W-:Y:S01]  /*0e10*/  FFMA R44, R44, R21.reuse, R53 ;  /* 0x000000152c2c7223 */ /* 0x080fe20000000035 */
[----:B------:R-:W0:Y:S01]  /*0e20*/  LDS.64 R40, [R50+0x2b80] ;  /* 0x002b800032287984 */ /* 0x000e220000000a00 */
[----:B---3--:R-:W-:Y:S01]  /*0e30*/  FFMA R6, R20, R46, R6 ;  /* 0x0000002e14067223 */ /* 0x008fe20000000006 */
[----:B------:R-:W-:Y:S01]  /*0e40*/  FFMA R8, R46, R21, R8 ;  /* 0x000000152e087223 */ /* 0x000fe20000000008 */
[C---:B------:R-:W-:Y:S01]  /*0e50*/  FFMA R7, R23.reuse, R43, R42 ;  /* 0x0000002b17077223 */ /* 0x040fe2000000002a */
[CC--:B------:R-:W-:Y:S01]  /*0e60*/  FFMA R51, R22.reuse, R45.reuse, R51 ;  /* 0x0000002d16337223 */ /* 0x0c0fe20000000033 */
[C---:B------:R-:W-:Y:S01]  /*0e70*/  FFMA R53, R23.reuse, R45, R44 ;  /* 0x0000002d17357223 */ /* 0x040fe2000000002c */
[-C--:B------:R-:W-:Y:S01]  /*0e80*/  FFMA R6, R22, R47.reuse, R6 ;  /* 0x0000002f16067223 */ /* 0x080fe20000000006 */
[----:B------:R-:W-:Y:S01]  /*0e90*/  FFMA R8, R23, R47, R8 ;  /* 0x0000002f17087223 */ /* 0x000fe20000000008 */
[----:B------:R-:W1:Y:S01]  /*0ea0*/  LDS.64 R42, [R50+0x3600] ;  /* 0x00360000322a7984 */ /* 0x000e620000000a00 */
[----:B----4-:R-:W-:Y:S01]  /*0eb0*/  FFMA R10, R20, R38, R10 ;  /* 0x00000026140a7223 */ /* 0x010fe2000000000a */
[----:B------:R-:W-:-:S02]  /*0ec0*/  FFMA R12, R38, R21, R12 ;  /* 0x00000015260c7223 */ /* 0x000fc4000000000c */
[----:B------:R-:W2:Y:S01]  /*0ed0*/  LDS.64 R44, [R50+0x4080] ;  /* 0x00408000322c7984 */ /* 0x000ea20000000a00 */
[-C--:B------:R-:W-:Y:S01]  /*0ee0*/  FFMA R10, R22, R39.reuse, R10 ;  /* 0x00000027160a7223 */ /* 0x080fe2000000000a */
[----:B------:R-:W-:Y:S02]  /*0ef0*/  FFMA R12, R23, R39, R12 ;  /* 0x00000027170c7223 */ /* 0x000fe4000000000c */
[----:B------:R-:W3:Y:S01]  /*0f00*/  LDS.64 R46, [R50+0x4b00] ;  /* 0x004b0000322e7984 */ /* 0x000ee20000000a00 */
[----:B0-----:R-:W-:Y:S01]  /*0f10*/  FFMA R39, R20, R40, R14 ;  /* 0x0000002814277223 */ /* 0x001fe2000000000e */
[----:B------:R-:W-:-:S03]  /*0f20*/  FFMA R16, R40, R21, R16 ;  /* 0x0000001528107223 */ /* 0x000fc60000000010 */
[-C--:B------:R-:W-:Y:S01]  /*0f30*/  FFMA R14, R22, R41.reuse, R39 ;  /* 0x00000029160e7223 */ /* 0x080fe20000000027 */
[C---:B------:R-:W-:Y:S01]  /*0f40*/  FFMA R16, R23.reuse, R41, R16 ;  /* 0x0000002917107223 */ /* 0x040fe20000000010 */
[----:B-1----:R-:W-:Y:S01]  /*0f50*/  FFMA R18, R20, R42, R18 ;  /* 0x0000002a14127223 */ /* 0x002fe20000000012 */
[-C--:B------:R-:W-:Y:S01]  /*0f60*/  FFMA R24, R42, R21.reuse, R24 ;  /* 0x000000152a187223 */ /* 0x080fe20000000018 */
[----:B--2---:R-:W-:Y:S01]  /*0f70*/  FFMA R39, R20, R44, R26 ;  /* 0x0000002c14277223 */ /* 0x004fe2000000001a */
[----:B------:R-:W-:Y:S01]  /*0f80*/  FFMA R28, R44, R21, R28 ;  /* 0x000000152c1c7223 */ /* 0x000fe2000000001c */
[-C--:B------:R-:W-:Y:S01]  /*0f90*/  FFMA R18, R22, R43.reuse, R18 ;  /* 0x0000002b16127223 */ /* 0x080fe20000000012 */
[C---:B------:R-:W-:Y:S01]  /*0fa0*/  FFMA R24, R23.reuse, R43, R24 ;  /* 0x0000002b17187223 */ /* 0x040fe20000000018 */
[----:B---3--:R-:W-:Y:S01]  /*0fb0*/  FFMA R30, R20, R46, R30 ;  /* 0x0000002e141e7223 */ /* 0x008fe2000000001e */
[----:B------:R-:W-:Y:S01]  /*0fc0*/  FFMA R32, R46, R21, R32 ;  /* 0x000000152e207223 */ /* 0x000fe20000000020 */
[CC--:B------:R-:W-:Y:S01]  /*0fd0*/  FFMA R26, R22.reuse, R45.reuse, R39 ;  /* 0x0000002d161a7223 */ /* 0x0c0fe20000000027 */
[C---:B------:R-:W-:Y:S01]  /*0fe0*/  FFMA R28, R23.reuse, R45, R28 ;  /* 0x0000002d171c7223 */ /* 0x040fe2000000001c */
[-C--:B------:R-:W-:Y:S01]  /*0ff0*/  FFMA R30, R22, R47.reuse, R30 ;  /* 0x0000002f161e7223 */ /* 0x080fe2000000001e */
[----:B------:R-:W-:Y:S01]  /*1000*/  FFMA R32, R23, R47, R32 ;  /* 0x0000002f17207223 */ /* 0x000fe20000000020 */
[----:B------:R-:W-:Y:S06]  /*1010*/  @P0 BRA `(.L_x_3) ;  /* 0xfffffff800a40947 */ /* 0x000fec000383ffff */
[----:B------:R-:W-:-:S04]  /*1020*/  IADD3 R34, PT, PT, R34, 0x1, RZ ;  /* 0x0000000122227810 */ /* 0x000fc80007ffe0ff */
[----:B------:R-:W-:-:S13]  /*1030*/  ISETP.NE.AND P0, PT, R34, 0x4, PT ;  /* 0x000000042200780c */ /* 0x000fda0003f05270 */
[----:B------:R-:W-:Y:S05]  /*1040*/  @P0 BRA `(.L_x_4) ;  /* 0xfffffff0006c0947 */ /* 0x000fea000383ffff */
[----:B------:R-:W0:Y:S01]  /*1050*/  LDCU.64 UR4, c[0x0][0x398] ;  /* 0x00007300ff0477ac */ /* 0x000e220008000a00 */
[----:B------:R-:W-:Y:S01]  /*1060*/  IMAD.SHL.U32 R20, R4, 0x8, RZ ;  /* 0x0000000804147824 */ /* 0x000fe200078e00ff */
[----:B------:R-:W1:Y:S04]  /*1070*/  LDCU.64 UR6, c[0x0][0x3a0] ;  /* 0x00007400ff0677ac */ /* 0x000e680008000a00 */
[----:B------:R-:W-:-:S04]  /*1080*/  LOP3.LUT R20, R20, 0x1f8, RZ, 0xc0, !PT ;  /* 0x000001f814147812 */ /* 0x000fc800078ec0ff */
[C---:B0-----:R-:W-:Y:S02]  /*1090*/  IADD3 R22, P0, PT, R20.reuse, UR4, RZ ;  /* 0x0000000414167c10 */ /* 0x041fe4000ff1e0ff */
[----:B-1----:R-:W-:Y:S02]  /*10a0*/  IADD3 R20, P1, PT, R20, UR6, RZ ;  /* 0x0000000614147c10 */ /* 0x002fe4000ff3e0ff */
[----:B------:R-:W-:Y:S02]  /*10b0*/  IADD3.X R23, PT, PT, RZ, UR5, RZ, P0, !PT ;  /* 0x00000005ff177c10 */ /* 0x000fe400087fe4ff */
[----:B------:R-:W-:-:S03]  /*10c0*/  IADD3.X R21, PT, PT, RZ, UR7, RZ, P1, !PT ;  /* 0x00000007ff157c10 */ /* 0x000fc60008ffe4ff */
[----:B------:R-:W2:Y:S04]  /*10d0*/  LDG.E.CONSTANT R39, desc[UR8][R22.64] ;  /* 0x0000000816277981 */ /* 0x000ea8000c1e9900 */
[----:B------:R-:W2:Y:S04]  /*10e0*/  LDG.E.CONSTANT R34, desc[UR8][R20.64] ;  /* 0x0000000814227981 */ /* 0x000ea8000c1e9900 */
[----:B------:R0:W3:Y:S04]  /*10f0*/  LDG.E.CONSTANT R36, desc[UR8][R22.64+0x4] ;  /* 0x0000040816247981 */ /* 0x0000e8000c1e9900 */
[----:B------:R1:W3:Y:S01]  /*1100*/  LDG.E.CONSTANT R41, desc[UR8][R20.64+0x4] ;  /* 0x0000040814297981 */ /* 0x0002e2000c1e9900 */
[----:B------:R-:W-:Y:S01]  /*1110*/  IMAD.SHL.U32 R40, R4, 0x80, RZ ;  /* 0x0000008004287824 */ /* 0x000fe200078e00ff */
[C---:B------:R-:W-:Y:S01]  /*1120*/  SHF.L.U32 R38, R2.reuse, 0x12, RZ ;  /* 0x0000001202267819 */ /* 0x040fe200000006ff */
[----:B------:R-:W4:Y:S01]  /*1130*/  S2R R42, SR_TID.X ;  /* 0x00000000002a7919 */ /* 0x000f220000002100 */
[----:B------:R-:W-:-:S02]  /*1140*/  SHF.L.U32 R2, R2, 0x9, RZ ;  /* 0x0000000902027819 */ /* 0x000fc400000006ff */
[----:B------:R-:W-:Y:S02]  /*1150*/  LOP3.LUT R38, R38, 0xff00000, RZ, 0xc0, !PT ;  /* 0x0ff0000026267812 */ /* 0x000fe400078ec0ff */
[----:B------:R-:W-:Y:S02]  /*1160*/  LOP3.LUT R43, R40, 0x7ffe0000, RZ, 0xc0, !PT ;  /* 0x7ffe0000282b7812 */ /* 0x000fe400078ec0ff */
[----:B------:R-:W-:Y:S02]  /*1170*/  SHF.L.U32 R40, R4, 0x1, RZ ;  /* 0x0000000104287819 */ /* 0x000fe400000006ff */
[----:B------:R-:W-:Y:S02]  /*1180*/  IADD3 R38, PT, PT, R38, R43, RZ ;  /* 0x0000002b26267210 */ /* 0x000fe40007ffe0ff */
[----:B0-----:R-:W-:Y:S02]  /*1190*/  LOP3.LUT R23, R40, 0x7e, RZ, 0xc0, !PT ;  /* 0x0000007e28177812 */ /* 0x001fe400078ec0ff */
[----:B-1----:R-:W-:-:S02]  /*11a0*/  SHF.R.U32.HI R20, RZ, 0x7, R4 ;  /* 0x00000007ff147819 */ /* 0x002fc40000011604 */
[----:B------:R-:W-:Y:S02]  /*11b0*/  SHF.L.U32 R4, R4, 0x2, RZ ;  /* 0x0000000204047819 */ /* 0x000fe400000006ff */
[----:B------:R-:W-:Y:S02]  /*11c0*/  LOP3.LUT R2, R2, 0x400, RZ, 0xc0, !PT ;  /* 0x0000040002027812 */ /* 0x000fe400078ec0ff */
[----:B------:R-:W-:Y:S02]  /*11d0*/  LOP3.LUT R4, R4, 0x100, RZ, 0xc0, !PT ;  /* 0x0000010004047812 */ /* 0x000fe400078ec0ff */
[----:B----4-:R-:W-:-:S04]  /*11e0*/  LOP3.LUT R43, R42, 0x1, RZ, 0xc0, !PT ;  /* 0x000000012a2b7812 */ /* 0x010fc800078ec0ff */
[----:B------:R-:W-:-:S05]  /*11f0*/  LEA R38, R43, R38, 0x7 ;  /* 0x000000262b267211 */ /* 0x000fca00078e38ff */
[----:B------:R-:W-:Y:S01]  /*1200*/  IMAD.IADD R38, R23, 0x1, R38 ;  /* 0x0000000117267824 */ /* 0x000fe200078e0226 */
[----:B------:R-:W-:Y:S02]  /*1210*/  LOP3.LUT R23, R20, 0x7, RZ, 0xc0, !PT ;  /* 0x0000000714177812 */ /* 0x000fe400078ec0ff */
[----:B------:R-:W0:Y:S02]  /*1220*/  LDC.64 R20, c[0x0][0x390] ;  /* 0x0000e400ff147b82 */ /* 0x000e240000000a00 */
[----:B------:R-:W-:-:S04]  /*1230*/  LEA R23, R23, R38, 0xb ;  /* 0x0000002617177211 */ /* 0x000fc800078e58ff */
[----:B------:R-:W-:-:S05]  /*1240*/  IADD3 R23, PT, PT, R4, R23, R2 ;  /* 0x0000001704177210 */ /* 0x000fca0007ffe002 */
[----:B0-----:R-:W-:-:S04]  /*1250*/  IMAD.WIDE.U32 R20, R23, 0x4, R20 ;  /* 0x0000000417147825 */ /* 0x001fc800078e0014 */
[-CC-:B--2---:R-:W-:Y:S01]  /*1260*/  FFMA R3, R3, R39.reuse, R34.reuse ;  /* 0x0000002703037223 */ /* 0x184fe20000000022 */
[-CC-:B------:R-:W-:Y:S01]  /*1270*/  FFMA R9, R9, R39.reuse, R34.reuse ;  /* 0x0000002709097223 */ /* 0x180fe20000000022 */
        /* <DEDUP_REMOVED lines=13> */
[-CC-:B---3--:R-:W-:Y:S01]  /*1350*/  FFMA R23, R0, R36.reuse, R41.reuse ;  /* 0x0000002400177223 */ /* 0x188fe20000000029 */
        /* <DEDUP_REMOVED lines=14> */
[----:B------:R-:W-:Y:S01]  /*1440*/  FFMA R39, R30, R39, R34 ;  /* 0x000000271e277223 */ /* 0x000fe20000000022 */
[----:B------:R-:W-:Y:S01]  /*1450*/  FFMA R41, R32, R36, R41 ;  /* 0x0000002420297223 */ /* 0x000fe20000000029 */
[----:B------:R-:W-:Y:S04]  /*1460*/  STG.E desc[UR8][R20.64], R3 ;  /* 0x0000000314007986 */ /* 0x000fe8000c101908 */
        /* <DEDUP_REMOVED lines=30> */
[----:B------:R-:W-:Y:S01]  /*1650*/  STG.E desc[UR8][R20.64+0x70804], R41 ;  /* 0x0708042914007986 */ /* 0x000fe2000c101908 */
[----:B------:R-:W-:Y:S05]  /*1660*/  EXIT ;  /* 0x000000000000794d */ /* 0x000fea0003800000 */
.L_x_5:
[----:B------:R-:W-:-:S00]  /*1670*/  BRA `(.L_x_5) ;  /* 0xfffffffc00fc7947 */ /* 0x000fc0000383ffff */
[----:B------:R-:W-:-:S00]  /*1680*/  NOP ;  /* 0x0000000000007918 */ /* 0x000fc00000000000 */
[----:B------:R-:W-:-:S00]  /*1690*/  NOP ;  /* 0x0000000000007918 */ /* 0x000fc00000000000 */
[----:B------:R-:W-:-:S00]  /*16a0*/  NOP ;  /* 0x0000000000007918 */ /* 0x000fc00000000000 */
[----:B------:R-:W-:-:S00]  /*16b0*/  NOP ;  /* 0x0000000000007918 */ /* 0x000fc00000000000 */
[----:B------:R-:W-:-:S00]  /*16c0*/  NOP ;  /* 0x0000000000007918 */ /* 0x000fc00000000000 */
[----:B------:R-:W-:-:S00]  /*16d0*/  NOP ;  /* 0x0000000000007918 */ /* 0x000fc00000000000 */
[----:B------:R-:W-:-:S00]  /*16e0*/  NOP ;  /* 0x0000000000007918 */ /* 0x000fc00000000000 */
[----:B------:R-:W-:-:S00]  /*16f0*/  NOP ;  /* 0x0000000000007918 */ /* 0x000fc00000000000 */
.L_x_6:


//--------------------- .nv.shared.my_kernel_kernel0 --------------------------
	.section	.nv.shared.my_kernel_kernel0,"aw",@nobits
	.sectionflags	@""
	.align	4
.nv.shared.my_kernel_kernel0:
	.zero		41472


//--------------------- .nv.shared.reserved.0     --------------------------
	.section	.nv.shared.reserved.0,"aw",@nobits
	.weak		__nv_reservedSMEM_offset_0_alias
	.size		__nv_reservedSMEM_offset_0_alias, 0, 64
	.other		__nv_reservedSMEM_offset_0_alias,@"STO_CUDA_RESERVED_SHARED STV_DEFAULT"
__nv_reservedSMEM_offset_0_alias:
	.zero		0
	.zero		64


//--------------------- .nv.constant0.my_kernel_kernel0 --------------------------
	.section	.nv.constant0.my_kernel_kernel0,"a",@progbits
	.sectionflags	@""
	.align	4
.nv.constant0.my_kernel_kernel0:
	.zero		936


//--------------------- SYMBOLS --------------------------

	.type		.nv.reservedSmem.offset0,@object
	.size		.nv.reservedSmem.offset0,0x4
	.type		.nv.reservedSmem.cap,@object
	.size		.nv.reservedSmem.cap,0x4
